//
// Generated by NVIDIA NVVM Compiler
//
// Compiler Build ID: CL-36424714
// Cuda compilation tools, release 13.0, V13.0.88
// Based on NVVM 20.0.0
//

.version 9.0
.target sm_100
.address_size 64

	// .globl	_Z9prime_gpuPiS_i

.visible .entry _Z9prime_gpuPiS_i(
	.param .u64 .ptr .align 1 _Z9prime_gpuPiS_i_param_0,
	.param .u64 .ptr .align 1 _Z9prime_gpuPiS_i_param_1,
	.param .u32 _Z9prime_gpuPiS_i_param_2
)
{
	.reg .pred 	%p<5>;
	.reg .b32 	%r<17>;
	.reg .b64 	%rd<9>;

	ld.param.u64 	%rd1, [_Z9prime_gpuPiS_i_param_0];
	ld.param.u64 	%rd2, [_Z9prime_gpuPiS_i_param_1];
	ld.param.u32 	%r6, [_Z9prime_gpuPiS_i_param_2];
	mov.u32 	%r7, %ctaid.x;
	mov.u32 	%r8, %ntid.x;
	mov.u32 	%r9, %tid.x;
	mad.lo.s32 	%r1, %r7, %r8, %r9;
	setp.ge.s32 	%p1, %r1, %r6;
	@%p1 bra 	$L__BB0_6;
	cvta.to.global.u64 	%rd3, %rd2;
	mul.wide.s32 	%rd4, %r1, 4;
	add.s64 	%rd5, %rd3, %rd4;
	ld.global.u32 	%r2, [%rd5];
	setp.lt.s32 	%p2, %r2, 3;
	mov.b32 	%r10, 1;
	mov.u32 	%r16, %r10;
	@%p2 bra 	$L__BB0_5;
	mov.b32 	%r15, 2;
	bra.uni 	$L__BB0_4;
$L__BB0_3:
	add.s32 	%r15, %r15, 1;
	setp.ge.s32 	%p4, %r15, %r2;
	mov.u32 	%r16, %r10;
	@%p4 bra 	$L__BB0_5;
$L__BB0_4:
	rem.u32 	%r13, %r2, %r15;
	setp.ne.s32 	%p3, %r13, 0;
	mov.b32 	%r16, 0;
	@%p3 bra 	$L__BB0_3;
$L__BB0_5:
	cvta.to.global.u64 	%rd6, %rd1;
	add.s64 	%rd8, %rd6, %rd4;
	st.global.u32 	[%rd8], %r16;
$L__BB0_6:
	ret;

}


// ===== COMPILED SASS (sm_100) =====

	.target	sm_100

	.elftype	@"ET_EXEC"


//--------------------- .note.nv.tkinfo           --------------------------
	.section	.note.nv.tkinfo,"",@"SHT_NOTE"
	.sectionflags	@"SHF_NOTE_NV_TKINFO"
	.tkinfo
        /*0018*/ 	.word	0x00000002
        /*0030*/ 	.string	""
        /*0030*/ 	.string	"ptxas"
        /*0030*/ 	.string	"Cuda compilation tools, release 13.0, V13.0.88"
        /*0030*/ 	.string	"Build cuda_13.0.r13.0/compiler.36424714_0"
        /*0030*/ 	.string	"-arch sm_100 -m 64 "



//--------------------- .note.nv.cuinfo           --------------------------
	.section	.note.nv.cuinfo,"",@"SHT_NOTE"
	.sectionflags	@"SHF_NOTE_NV_CUINFO"
        /*0018*/ 	.short	0x0002
        /*001a*/ 	.short	0x0064
        /*001c*/ 	.short	0x0082
	.zero		2


//--------------------- .nv.info                  --------------------------
	.section	.nv.info,"",@"SHT_CUDA_INFO"
	.align	4


	//----- nvinfo : EIATTR_REGCOUNT
	.align		4
        /*0000*/ 	.byte	0x04, 0x2f
        /*0002*/ 	.short	(.L_1 - .L_0)
	.align		4
.L_0:
        /*0004*/ 	.word	index@(_Z9prime_gpuPiS_i)
        /*0008*/ 	.word	0x0000000c


	//----- nvinfo : EIATTR_FRAME_SIZE
	.align		4
.L_1:
        /*000c*/ 	.byte	0x04, 0x11
        /*000e*/ 	.short	(.L_3 - .L_2)
	.align		4
.L_2:
        /*0010*/ 	.word	index@(_Z9prime_gpuPiS_i)
        /*0014*/ 	.word	0x00000000


	//----- nvinfo : EIATTR_MIN_STACK_SIZE
	.align		4
.L_3:
        /*0018*/ 	.byte	0x04, 0x12
        /*001a*/ 	.short	(.L_5 - .L_4)
	.align		4
.L_4:
        /*001c*/ 	.word	index@(_Z9prime_gpuPiS_i)
        /*0020*/ 	.word	0x00000000
.L_5:


//--------------------- .nv.compat                --------------------------
	.section	.nv.compat,"",@"SHT_CUDA_COMPAT_INFO"
	.align	4
        /*0000*/ 	.byte	0x02, 0x09, 0x00, 0x00, 0x02, 0x02, 0x01, 0x00, 0x02, 0x05, 0x05, 0x00, 0x03, 0x07, 0x01, 0x01
        /*0010*/ 	.byte	0x02, 0x03, 0x00, 0x00, 0x02, 0x06, 0x01, 0x00, 0x04, 0x0b, 0x08, 0x00, 0x09, 0x00, 0x00, 0x00
        /*0020*/ 	.byte	0x00, 0x00, 0x00, 0x00


//--------------------- .nv.info._Z9prime_gpuPiS_i --------------------------
	.section	.nv.info._Z9prime_gpuPiS_i,"",@"SHT_CUDA_INFO"
	.sectionflags	@""
	.align	4


	//----- nvinfo : EIATTR_CUDA_API_VERSION
	.align		4
        /*0000*/ 	.byte	0x04, 0x37
        /*0002*/ 	.short	(.L_7 - .L_6)
.L_6:
        /*0004*/ 	.word	0x00000082


	//----- nvinfo : EIATTR_KPARAM_INFO
	.align		4
.L_7:
        /*0008*/ 	.byte	0x04, 0x17
        /*000a*/ 	.short	(.L_9 - .L_8)
.L_8:
        /*000c*/ 	.word	0x00000000
        /*0010*/ 	.short	0x0002
        /*0012*/ 	.short	0x0010
        /*0014*/ 	.byte	0x00, 0xf0, 0x11, 0x00


	//----- nvinfo : EIATTR_KPARAM_INFO
	.align		4
.L_9:
        /*0018*/ 	.byte	0x04, 0x17
        /*001a*/ 	.short	(.L_11 - .L_10)
.L_10:
        /*001c*/ 	.word	0x00000000
        /*0020*/ 	.short	0x0001
        /*0022*/ 	.short	0x0008
        /*0024*/ 	.byte	0x00, 0xf5, 0x21, 0x00


	//----- nvinfo : EIATTR_KPARAM_INFO
	.align		4
.L_11:
        /*0028*/ 	.byte	0x04, 0x17
        /*002a*/ 	.short	(.L_13 - .L_12)
.L_12:
        /*002c*/ 	.word	0x00000000
        /*0030*/ 	.short	0x0000
        /*0032*/ 	.short	0x0000
        /*0034*/ 	.byte	0x00, 0xf5, 0x21, 0x00


	//----- nvinfo : EIATTR_SPARSE_MMA_MASK
	.align		4
.L_13:
        /*0038*/ 	.byte	0x03, 0x50
        /*003a*/ 	.short	0x0000


	//----- nvinfo : EIATTR_MAXREG_COUNT
	.align		4
        /*003c*/ 	.byte	0x03, 0x1b
        /*003e*/ 	.short	0x00ff


	//----- nvinfo : EIATTR_MERCURY_ISA_VERSION
	.align		4
        /*0040*/ 	.byte	0x03, 0x5f
        /*0042*/ 	.short	0x0101


	//----- nvinfo : EIATTR_VRC_CTA_INIT_COUNT
	.align		4
        /*0044*/ 	.byte	0x02, 0x4a
	.zero		1
	.zero		1


	//----- nvinfo : EIATTR_EXIT_INSTR_OFFSETS
	.align		4
        /*0048*/ 	.byte	0x04, 0x1c
        /*004a*/ 	.short	(.L_15 - .L_14)


	//   ....[0]....
.L_14:
        /*004c*/ 	.word	0x00000070


	//   ....[1]....
        /*0050*/ 	.word	0x000002d0


	//----- nvinfo : EIATTR_CRS_STACK_SIZE
	.align		4
.L_15:
        /*0054*/ 	.byte	0x04, 0x1e
        /*0056*/ 	.short	(.L_17 - .L_16)
.L_16:
        /*0058*/ 	.word	0x00000000


	//----- nvinfo : EIATTR_CBANK_PARAM_SIZE
	.align		4
.L_17:
        /*005c*/ 	.byte	0x03, 0x19
        /*005e*/ 	.short	0x0014


	//----- nvinfo : EIATTR_PARAM_CBANK
	.align		4
        /*0060*/ 	.byte	0x04, 0x0a
        /*0062*/ 	.short	(.L_19 - .L_18)
	.align		4
.L_18:
        /*0064*/ 	.word	index@(.nv.constant0._Z9prime_gpuPiS_i)
        /*0068*/ 	.short	0x0380
        /*006a*/ 	.short	0x0014


	//----- nvinfo : EIATTR_SW_WAR
	.align		4
.L_19:
        /*006c*/ 	.byte	0x04, 0x36
        /*006e*/ 	.short	(.L_21 - .L_20)
.L_20:
        /*0070*/ 	.word	0x00000008
.L_21:


//--------------------- .nv.callgraph             --------------------------
	.section	.nv.callgraph,"",@"SHT_CUDA_CALLGRAPH"
	.align	4
	.sectionentsize	8
	.align		4
        /*0000*/ 	.word	0x00000000
	.align		4
        /*0004*/ 	.word	0xffffffff
	.align		4
        /*0008*/ 	.word	0x00000000
	.align		4
        /*000c*/ 	.word	0xfffffffe
	.align		4
        /*0010*/ 	.word	0x00000000
	.align		4
        /*0014*/ 	.word	0xfffffffd
	.align		4
        /*0018*/ 	.word	0x00000000
	.align		4
        /*001c*/ 	.word	0xfffffffc


//--------------------- .text._Z9prime_gpuPiS_i   --------------------------
	.section	.text._Z9prime_gpuPiS_i,"ax",@progbits
	.align	128
        .global         _Z9prime_gpuPiS_i
        .type           _Z9prime_gpuPiS_i,@function
        .size           _Z9prime_gpuPiS_i,(.L_x_4 - _Z9prime_gpuPiS_i)
        .other          _Z9prime_gpuPiS_i,@"STO_CUDA_ENTRY STV_DEFAULT"
_Z9prime_gpuPiS_i:
.text._Z9prime_gpuPiS_i:
[----:B------:R-:W-:Y:S01]  /*0000*/  LDC R1, c[0x0][0x37c] ;  /* 0x0000df00ff017b82 */ /* 0x000fe20000000800 */
[----:B------:R-:W0:Y:S07]  /*0010*/  S2R R0, SR_TID.X ;  /* 0x0000000000007919 */ /* 0x000e2e0000002100 */
[----:B------:R-:W0:Y:S01]  /*0020*/  S2UR UR4, SR_CTAID.X ;  /* 0x00000000000479c3 */ /* 0x000e220000002500 */
[----:B------:R-:W1:Y:S07]  /*0030*/  LDCU UR5, c[0x0][0x390] ;  /* 0x00007200ff0577ac */ /* 0x000e6e0008000800 */
[----:B------:R-:W0:Y:S02]  /*0040*/  LDC R5, c[0x0][0x360] ;  /* 0x0000d800ff057b82 */ /* 0x000e240000000800 */
[----:B0-----:R-:W-:-:S05]  /*0050*/  IMAD R5, R5, UR4, R0 ;  /* 0x0000000405057c24 */ /* 0x001fca000f8e0200 */
[----:B-1----:R-:W-:-:S13]  /*0060*/  ISETP.GE.AND P0, PT, R5, UR5, PT ;  /* 0x0000000505007c0c */ /* 0x002fda000bf06270 */
[----:B------:R-:W-:Y:S05]  /*0070*/  @P0 EXIT ;  /* 0x000000000000094d */ /* 0x000fea0003800000 */
[----:B------:R-:W0:Y:S01]  /*0080*/  LDC.64 R2, c[0x0][0x388] ;  /* 0x0000e200ff027b82 */ /* 0x000e220000000a00 */
[----:B------:R-:W1:Y:S01]  /*0090*/  LDCU.64 UR4, c[0x0][0x358] ;  /* 0x00006b00ff0477ac */ /* 0x000e620008000a00 */
[----:B0-----:R-:W-:-:S05]  /*00a0*/  IMAD.WIDE R2, R5, 0x4, R2 ;  /* 0x0000000405027825 */ /* 0x001fca00078e0202 */
[----:B-1----:R-:W2:Y:S01]  /*00b0*/  LDG.E R0, desc[UR4][R2.64] ;  /* 0x0000000402007981 */ /* 0x002ea2000c1e1900 */
[----:B------:R-:W-:Y:S01]  /*00c0*/  BSSY.RECONVERGENT B0, `(.L_x_0) ;  /* 0x000001d000007945 */ /* 0x000fe20003800200 */
[----:B------:R-:W-:Y:S01]  /*00d0*/  IMAD.MOV.U32 R7, RZ, RZ, 0x1 ;  /* 0x00000001ff077424 */ /* 0x000fe200078e00ff */
[----:B--2---:R-:W-:-:S13]  /*00e0*/  ISETP.GE.AND P0, PT, R0, 0x3, PT ;  /* 0x000000030000780c */ /* 0x004fda0003f06270 */
[----:B------:R-:W-:Y:S05]  /*00f0*/  @!P0 BRA `(.L_x_1) ;  /* 0x0000000000648947 */ /* 0x000fea0003800000 */
[----:B------:R-:W-:-:S07]  /*0100*/  HFMA2 R9, -RZ, RZ, 0, 1.1920928955078125e-07 ;  /* 0x00000002ff097431 */ /* 0x000fce00000001ff */
.L_x_2:
[----:B------:R-:W0:Y:S01]  /*0110*/  I2F.U32.RP R4, R9 ;  /* 0x0000000900047306 */ /* 0x000e220000209000 */
[----:B------:R-:W-:-:S07]  /*0120*/  ISETP.NE.U32.AND P1, PT, R9, RZ, PT ;  /* 0x000000ff0900720c */ /* 0x000fce0003f25070 */
[----:B0-----:R-:W0:Y:S02]  /*0130*/  MUFU.RCP R4, R4 ;  /* 0x0000000400047308 */ /* 0x001e240000001000 */
[----:B0-----:R-:W-:-:S06]  /*0140*/  VIADD R2, R4, 0xffffffe ;  /* 0x0ffffffe04027836 */ /* 0x001fcc0000000000 */
[----:B------:R0:W1:Y:S02]  /*0150*/  F2I.FTZ.U32.TRUNC.NTZ R3, R2 ;  /* 0x0000000200037305 */ /* 0x000064000021f000 */
[----:B0-----:R-:W-:Y:S01]  /*0160*/  IMAD.MOV.U32 R2, RZ, RZ, RZ ;  /* 0x000000ffff027224 */ /* 0x001fe200078e00ff */
[----:B-1----:R-:W-:-:S05]  /*0170*/  IADD3 R6, PT, PT, RZ, -R3, RZ ;  /* 0x80000003ff067210 */ /* 0x002fca0007ffe0ff */
[----:B------:R-:W-:-:S04]  /*0180*/  IMAD R7, R6, R9, RZ ;  /* 0x0000000906077224 */ /* 0x000fc800078e02ff */
[----:B------:R-:W-:-:S04]  /*0190*/  IMAD.HI.U32 R3, R3, R7, R2 ;  /* 0x0000000703037227 */ /* 0x000fc800078e0002 */
[----:B------:R-:W-:Y:S02]  /*01a0*/  IMAD.MOV.U32 R7, RZ, RZ, RZ ;  /* 0x000000ffff077224 */ /* 0x000fe400078e00ff */
[----:B------:R-:W-:-:S05]  /*01b0*/  IMAD.HI.U32 R3, R3, R0, RZ ;  /* 0x0000000003037227 */ /* 0x000fca00078e00ff */
[----:B------:R-:W-:-:S05]  /*01c0*/  IADD3 R3, PT, PT, -R3, RZ, RZ ;  /* 0x000000ff03037210 */ /* 0x000fca0007ffe1ff */
[----:B------:R-:W-:-:S05]  /*01d0*/  IMAD R6, R9, R3, R0 ;  /* 0x0000000309067224 */ /* 0x000fca00078e0200 */
[----:B------:R-:W-:-:S13]  /*01e0*/  ISETP.GE.U32.AND P0, PT, R6, R9, PT ;  /* 0x000000090600720c */ /* 0x000fda0003f06070 */
[----:B------:R-:W-:-:S05]  /*01f0*/  @P0 IMAD.IADD R6, R6, 0x1, -R9 ;  /* 0x0000000106060824 */ /* 0x000fca00078e0a09 */
[----:B------:R-:W-:-:S13]  /*0200*/  ISETP.GE.U32.AND P0, PT, R6, R9, PT ;  /* 0x000000090600720c */ /* 0x000fda0003f06070 */
[-C--:B------:R-:W-:Y:S02]  /*0210*/  @P0 IADD3 R6, PT, PT, R6, -R9.reuse, RZ ;  /* 0x8000000906060210 */ /* 0x080fe40007ffe0ff */
[----:B------:R-:W-:-:S04]  /*0220*/  @!P1 LOP3.LUT R6, RZ, R9, RZ, 0x33, !PT ;  /* 0x00000009ff069212 */ /* 0x000fc800078e33ff */
[----:B------:R-:W-:-:S13]  /*0230*/  ISETP.NE.AND P0, PT, R6, RZ, PT ;  /* 0x000000ff0600720c */ /* 0x000fda0003f05270 */
[----:B------:R-:W-:Y:S05]  /*0240*/  @!P0 BRA `(.L_x_1) ;  /* 0x0000000000108947 */ /* 0x000fea0003800000 */
[----:B------:R-:W-:-:S04]  /*0250*/  IADD3 R9, PT, PT, R9, 0x1, RZ ;  /* 0x0000000109097810 */ /* 0x000fc80007ffe0ff */
[----:B------:R-:W-:-:S13]  /*0260*/  ISETP.GE.AND P0, PT, R9, R0, PT ;  /* 0x000000000900720c */ /* 0x000fda0003f06270 */
[----:B------:R-:W-:Y:S05]  /*0270*/  @!P0 BRA `(.L_x_2) ;  /* 0xfffffffc00a48947 */ /* 0x000fea000383ffff */
[----:B------:R-:W-:-:S07]  /*0280*/  IMAD.MOV.U32 R7, RZ, RZ, 0x1 ;  /* 0x00000001ff077424 */ /* 0x000fce00078e00ff */
.L_x_1:
[----:B------:R-:W-:Y:S05]  /*0290*/  BSYNC.RECONVERGENT B0 ;  /* 0x0000000000007941 */ /* 0x000fea0003800200 */
.L_x_0:
[----:B------:R-:W0:Y:S02]  /*02a0*/  LDC.64 R2, c[0x0][0x380] ;  /* 0x0000e000ff027b82 */ /* 0x000e240000000a00 */
[----:B0-----:R-:W-:-:S05]  /*02b0*/  IMAD.WIDE R2, R5, 0x4, R2 ;  /* 0x0000000405027825 */ /* 0x001fca00078e0202 */
[----:B------:R-:W-:Y:S01]  /*02c0*/  STG.E desc[UR4][R2.64], R7 ;  /* 0x0000000702007986 */ /* 0x000fe2000c101904 */
[----:B------:R-:W-:Y:S05]  /*02d0*/  EXIT ;  /* 0x000000000000794d */ /* 0x000fea0003800000 */
.L_x_3:
[----:B------:R-:W-:-:S00]  /*02e0*/  BRA `(.L_x_3) ;  /* 0xfffffffc00fc7947 */ /* 0x000fc0000383ffff */
[----:B------:R-:W-:-:S00]  /*02f0*/  NOP ;  /* 0x0000000000007918 */ /* 0x000fc00000000000 */
        /* <DEDUP_REMOVED lines=8> */
.L_x_4:


//--------------------- .nv.shared.reserved.0     --------------------------
	.section	.nv.shared.reserved.0,"aw",@nobits
	.weak		__nv_reservedSMEM_offset_0_alias
	.size		__nv_reservedSMEM_offset_0_alias, 0, 64
	.other		__nv_reservedSMEM_offset_0_alias,@"STO_CUDA_RESERVED_SHARED STV_DEFAULT"
__nv_reservedSMEM_offset_0_alias:
	.zero		0
	.zero		64


//--------------------- .nv.constant0._Z9prime_gpuPiS_i --------------------------
	.section	.nv.constant0._Z9prime_gpuPiS_i,"a",@progbits
	.sectionflags	@""
	.align	4
.nv.constant0._Z9prime_gpuPiS_i:
	.zero		916


//--------------------- SYMBOLS --------------------------

	.type		.nv.reservedSmem.offset0,@object
	.size		.nv.reservedSmem.offset0,0x4
